//
// Generated by NVIDIA NVVM Compiler
//
// Compiler Build ID: CL-36424714
// Cuda compilation tools, release 13.0, V13.0.88
// Based on NVVM 20.0.0
//

.version 9.0
.target sm_100
.address_size 64

	// .globl	_Z9maxKernelPfS_i

.visible .entry _Z9maxKernelPfS_i(
	.param .u64 .ptr .align 1 _Z9maxKernelPfS_i_param_0,
	.param .u64 .ptr .align 1 _Z9maxKernelPfS_i_param_1,
	.param .u32 _Z9maxKernelPfS_i_param_2
)
{
	.reg .pred 	%p<7>;
	.reg .b32 	%r<12>;
	.reg .b32 	%f<5>;
	.reg .b64 	%rd<9>;

	ld.param.u64 	%rd4, [_Z9maxKernelPfS_i_param_0];
	ld.param.u64 	%rd3, [_Z9maxKernelPfS_i_param_1];
	ld.param.u32 	%r6, [_Z9maxKernelPfS_i_param_2];
	cvta.to.global.u64 	%rd1, %rd4;
	mov.u32 	%r1, %tid.x;
	shl.b32 	%r2, %r1, 1;
	mov.u32 	%r3, %ntid.x;
	mul.wide.u32 	%rd5, %r2, 4;
	add.s64 	%rd2, %rd1, %rd5;
	mov.b32 	%r11, 1;
$L__BB0_1:
	setp.ge.u32 	%p1, %r2, %r6;
	add.s32 	%r9, %r11, -1;
	and.b32  	%r10, %r9, %r1;
	setp.ne.s32 	%p2, %r10, 0;
	or.pred  	%p3, %p2, %p1;
	@%p3 bra 	$L__BB0_3;
	ld.global.f32 	%f1, [%rd2];
	mul.wide.s32 	%rd6, %r11, 4;
	add.s64 	%rd7, %rd2, %rd6;
	ld.global.f32 	%f2, [%rd7];
	setp.gt.f32 	%p4, %f1, %f2;
	selp.f32 	%f3, %f1, %f2, %p4;
	st.global.f32 	[%rd2], %f3;
$L__BB0_3:
	bar.sync 	0;
	shl.b32 	%r11, %r11, 1;
	setp.le.u32 	%p5, %r11, %r3;
	@%p5 bra 	$L__BB0_1;
	setp.ne.s32 	%p6, %r1, 0;
	@%p6 bra 	$L__BB0_6;
	ld.global.f32 	%f4, [%rd1];
	cvta.to.global.u64 	%rd8, %rd3;
	st.global.f32 	[%rd8], %f4;
$L__BB0_6:
	ret;

}
	// .globl	_Z9sumKernelPfS_S_i
.visible .entry _Z9sumKernelPfS_S_i(
	.param .u64 .ptr .align 1 _Z9sumKernelPfS_S_i_param_0,
	.param .u64 .ptr .align 1 _Z9sumKernelPfS_S_i_param_1,
	.param .u64 .ptr .align 1 _Z9sumKernelPfS_S_i_param_2,
	.param .u32 _Z9sumKernelPfS_S_i_param_3
)
{
	.reg .pred 	%p<7>;
	.reg .b32 	%r<17>;
	.reg .b32 	%f<32>;
	.reg .b64 	%rd<11>;

	ld.param.u64 	%rd5, [_Z9sumKernelPfS_S_i_param_0];
	ld.param.u64 	%rd6, [_Z9sumKernelPfS_S_i_param_1];
	ld.param.u64 	%rd4, [_Z9sumKernelPfS_S_i_param_2];
	ld.param.u32 	%r6, [_Z9sumKernelPfS_S_i_param_3];
	cvta.to.global.u64 	%rd1, %rd6;
	cvta.to.global.u64 	%rd2, %rd5;
	mov.u32 	%r1, %tid.x;
	shl.b32 	%r2, %r1, 1;
	mov.u32 	%r3, %ntid.x;
	mul.wide.u32 	%rd7, %r2, 4;
	add.s64 	%rd3, %rd2, %rd7;
	mov.b32 	%r16, 1;
$L__BB1_1:
	add.s32 	%r8, %r16, -1;
	and.b32  	%r9, %r8, %r1;
	setp.ne.s32 	%p1, %r9, 0;
	add.s32 	%r11, %r16, %r2;
	setp.ge.u32 	%p2, %r11, %r6;
	or.pred  	%p3, %p1, %p2;
	@%p3 bra 	$L__BB1_5;
	setp.ne.s32 	%p4, %r16, 1;
	@%p4 bra 	$L__BB1_4;
	ld.global.f32 	%f4, [%rd3];
	ld.global.f32 	%f5, [%rd1];
	sub.f32 	%f6, %f4, %f5;
	fma.rn.f32 	%f7, %f6, 0f3BBB989D, 0f3F000000;
	cvt.sat.f32.f32 	%f8, %f7;
	mov.f32 	%f9, 0f4B400001;
	mov.f32 	%f10, 0f437C0000;
	fma.rm.f32 	%f11, %f8, %f10, %f9;
	add.f32 	%f12, %f11, 0fCB40007F;
	neg.f32 	%f13, %f12;
	fma.rn.f32 	%f14, %f6, 0f3FB8AA3B, %f13;
	fma.rn.f32 	%f15, %f6, 0f32A57060, %f14;
	mov.b32 	%r12, %f11;
	shl.b32 	%r13, %r12, 23;
	mov.b32 	%f16, %r13;
	ex2.approx.ftz.f32 	%f17, %f15;
	ld.global.f32 	%f18, [%rd3+4];
	sub.f32 	%f19, %f18, %f5;
	fma.rn.f32 	%f20, %f19, 0f3BBB989D, 0f3F000000;
	cvt.sat.f32.f32 	%f21, %f20;
	fma.rm.f32 	%f22, %f21, %f10, %f9;
	add.f32 	%f23, %f22, 0fCB40007F;
	neg.f32 	%f24, %f23;
	fma.rn.f32 	%f25, %f19, 0f3FB8AA3B, %f24;
	fma.rn.f32 	%f26, %f19, 0f32A57060, %f25;
	mov.b32 	%r14, %f22;
	shl.b32 	%r15, %r14, 23;
	mov.b32 	%f27, %r15;
	ex2.approx.ftz.f32 	%f28, %f26;
	mul.f32 	%f29, %f28, %f27;
	fma.rn.f32 	%f30, %f17, %f16, %f29;
	st.global.f32 	[%rd3], %f30;
	bra.uni 	$L__BB1_5;
$L__BB1_4:
	mul.wide.s32 	%rd8, %r16, 4;
	add.s64 	%rd9, %rd3, %rd8;
	ld.global.f32 	%f1, [%rd9];
	ld.global.f32 	%f2, [%rd3];
	add.f32 	%f3, %f1, %f2;
	st.global.f32 	[%rd3], %f3;
$L__BB1_5:
	bar.sync 	0;
	shl.b32 	%r16, %r16, 1;
	setp.le.u32 	%p5, %r16, %r3;
	@%p5 bra 	$L__BB1_1;
	setp.ne.s32 	%p6, %r1, 0;
	@%p6 bra 	$L__BB1_8;
	ld.global.f32 	%f31, [%rd2];
	cvta.to.global.u64 	%rd10, %rd4;
	st.global.f32 	[%rd10], %f31;
$L__BB1_8:
	ret;

}
	// .globl	_Z9divKernelPfS_S_i
.visible .entry _Z9divKernelPfS_S_i(
	.param .u64 .ptr .align 1 _Z9divKernelPfS_S_i_param_0,
	.param .u64 .ptr .align 1 _Z9divKernelPfS_S_i_param_1,
	.param .u64 .ptr .align 1 _Z9divKernelPfS_S_i_param_2,
	.param .u32 _Z9divKernelPfS_S_i_param_3
)
{
	.reg .pred 	%p<2>;
	.reg .b32 	%r<8>;
	.reg .b32 	%f<18>;
	.reg .b64 	%rd<9>;

	ld.param.u64 	%rd1, [_Z9divKernelPfS_S_i_param_0];
	ld.param.u64 	%rd2, [_Z9divKernelPfS_S_i_param_1];
	ld.param.u64 	%rd3, [_Z9divKernelPfS_S_i_param_2];
	ld.param.u32 	%r2, [_Z9divKernelPfS_S_i_param_3];
	mov.u32 	%r3, %ntid.x;
	mov.u32 	%r4, %ctaid.x;
	mov.u32 	%r5, %tid.x;
	mad.lo.s32 	%r1, %r3, %r4, %r5;
	setp.ge.s32 	%p1, %r1, %r2;
	@%p1 bra 	$L__BB2_2;
	cvta.to.global.u64 	%rd4, %rd1;
	cvta.to.global.u64 	%rd5, %rd2;
	cvta.to.global.u64 	%rd6, %rd3;
	mul.wide.s32 	%rd7, %r1, 4;
	add.s64 	%rd8, %rd4, %rd7;
	ld.global.f32 	%f1, [%rd8];
	ld.global.f32 	%f2, [%rd5];
	sub.f32 	%f3, %f1, %f2;
	fma.rn.f32 	%f4, %f3, 0f3BBB989D, 0f3F000000;
	cvt.sat.f32.f32 	%f5, %f4;
	mov.f32 	%f6, 0f4B400001;
	mov.f32 	%f7, 0f437C0000;
	fma.rm.f32 	%f8, %f5, %f7, %f6;
	add.f32 	%f9, %f8, 0fCB40007F;
	neg.f32 	%f10, %f9;
	fma.rn.f32 	%f11, %f3, 0f3FB8AA3B, %f10;
	fma.rn.f32 	%f12, %f3, 0f32A57060, %f11;
	mov.b32 	%r6, %f8;
	shl.b32 	%r7, %r6, 23;
	mov.b32 	%f13, %r7;
	ex2.approx.ftz.f32 	%f14, %f12;
	mul.f32 	%f15, %f14, %f13;
	ld.global.f32 	%f16, [%rd6];
	div.rn.f32 	%f17, %f15, %f16;
	st.global.f32 	[%rd8], %f17;
$L__BB2_2:
	ret;

}


// ===== COMPILED SASS (sm_100) =====

	.target	sm_100

	.elftype	@"ET_EXEC"


//--------------------- .note.nv.tkinfo           --------------------------
	.section	.note.nv.tkinfo,"",@"SHT_NOTE"
	.sectionflags	@"SHF_NOTE_NV_TKINFO"
	.tkinfo
        /*0018*/ 	.word	0x00000002
        /*0030*/ 	.string	""
        /*0030*/ 	.string	"ptxas"
        /*0030*/ 	.string	"Cuda compilation tools, release 13.0, V13.0.88"
        /*0030*/ 	.string	"Build cuda_13.0.r13.0/compiler.36424714_0"
        /*0030*/ 	.string	"-arch sm_100 -m 64 "



//--------------------- .note.nv.cuinfo           --------------------------
	.section	.note.nv.cuinfo,"",@"SHT_NOTE"
	.sectionflags	@"SHF_NOTE_NV_CUINFO"
        /*0018*/ 	.short	0x0002
        /*001a*/ 	.short	0x0064
        /*001c*/ 	.short	0x0082
	.zero		2


//--------------------- .nv.info                  --------------------------
	.section	.nv.info,"",@"SHT_CUDA_INFO"
	.align	4


	//----- nvinfo : EIATTR_REGCOUNT
	.align		4
        /*0000*/ 	.byte	0x04, 0x2f
        /*0002*/ 	.short	(.L_1 - .L_0)
	.align		4
.L_0:
        /*0004*/ 	.word	index@(_Z9maxKernelPfS_i)
        /*0008*/ 	.word	0x00000010


	//----- nvinfo : EIATTR_FRAME_SIZE
	.align		4
.L_1:
        /*000c*/ 	.byte	0x04, 0x11
        /*000e*/ 	.short	(.L_3 - .L_2)
	.align		4
.L_2:
        /*0010*/ 	.word	index@(_Z9maxKernelPfS_i)
        /*0014*/ 	.word	0x00000000


	//----- nvinfo : EIATTR_REGCOUNT
	.align		4
.L_3:
        /*0018*/ 	.byte	0x04, 0x2f
        /*001a*/ 	.short	(.L_5 - .L_4)
	.align		4
.L_4:
        /*001c*/ 	.word	index@(_Z9sumKernelPfS_S_i)
        /*0020*/ 	.word	0x00000010


	//----- nvinfo : EIATTR_FRAME_SIZE
	.align		4
.L_5:
        /*0024*/ 	.byte	0x04, 0x11
        /*0026*/ 	.short	(.L_7 - .L_6)
	.align		4
.L_6:
        /*0028*/ 	.word	index@(_Z9sumKernelPfS_S_i)
        /*002c*/ 	.word	0x00000000


	//----- nvinfo : EIATTR_REGCOUNT
	.align		4
.L_7:
        /*0030*/ 	.byte	0x04, 0x2f
        /*0032*/ 	.short	(.L_9 - .L_8)
	.align		4
.L_8:
        /*0034*/ 	.word	index@(_Z9divKernelPfS_S_i)
        /*0038*/ 	.word	0x00000010


	//----- nvinfo : EIATTR_FRAME_SIZE
	.align		4
.L_9:
        /*003c*/ 	.byte	0x04, 0x11
        /*003e*/ 	.short	(.L_11 - .L_10)
	.align		4
.L_10:
        /*0040*/ 	.word	index@($__internal_0_$__cuda_sm3x_div_rn_noftz_f32_slowpath)
        /*0044*/ 	.word	0x00000000


	//----- nvinfo : EIATTR_FRAME_SIZE
	.align		4
.L_11:
        /*0048*/ 	.byte	0x04, 0x11
        /*004a*/ 	.short	(.L_13 - .L_12)
	.align		4
.L_12:
        /*004c*/ 	.word	index@(_Z9divKernelPfS_S_i)
        /*0050*/ 	.word	0x00000000


	//----- nvinfo : EIATTR_MIN_STACK_SIZE
	.align		4
.L_13:
        /*0054*/ 	.byte	0x04, 0x12
        /*0056*/ 	.short	(.L_15 - .L_14)
	.align		4
.L_14:
        /*0058*/ 	.word	index@(_Z9divKernelPfS_S_i)
        /*005c*/ 	.word	0x00000000


	//----- nvinfo : EIATTR_MIN_STACK_SIZE
	.align		4
.L_15:
        /*0060*/ 	.byte	0x04, 0x12
        /*0062*/ 	.short	(.L_17 - .L_16)
	.align		4
.L_16:
        /*0064*/ 	.word	index@(_Z9sumKernelPfS_S_i)
        /*0068*/ 	.word	0x00000000


	//----- nvinfo : EIATTR_MIN_STACK_SIZE
	.align		4
.L_17:
        /*006c*/ 	.byte	0x04, 0x12
        /*006e*/ 	.short	(.L_19 - .L_18)
	.align		4
.L_18:
        /*0070*/ 	.word	index@(_Z9maxKernelPfS_i)
        /*0074*/ 	.word	0x00000000
.L_19:


//--------------------- .nv.compat                --------------------------
	.section	.nv.compat,"",@"SHT_CUDA_COMPAT_INFO"
	.align	4
        /*0000*/ 	.byte	0x02, 0x09, 0x00, 0x00, 0x02, 0x02, 0x01, 0x00, 0x02, 0x05, 0x05, 0x00, 0x03, 0x07, 0x01, 0x01
        /*0010*/ 	.byte	0x02, 0x03, 0x00, 0x00, 0x02, 0x06, 0x01, 0x00, 0x04, 0x0b, 0x08, 0x00, 0x01, 0x00, 0x00, 0x00
        /*0020*/ 	.byte	0x00, 0x00, 0x00, 0x00


//--------------------- .nv.info._Z9divKernelPfS_S_i --------------------------
	.section	.nv.info._Z9divKernelPfS_S_i,"",@"SHT_CUDA_INFO"
	.sectionflags	@""
	.align	4


	//----- nvinfo : EIATTR_CUDA_API_VERSION
	.align		4
        /*0000*/ 	.byte	0x04, 0x37
        /*0002*/ 	.short	(.L_21 - .L_20)
.L_20:
        /*0004*/ 	.word	0x00000082


	//----- nvinfo : EIATTR_KPARAM_INFO
	.align		4
.L_21:
        /*0008*/ 	.byte	0x04, 0x17
        /*000a*/ 	.short	(.L_23 - .L_22)
.L_22:
        /*000c*/ 	.word	0x00000000
        /*0010*/ 	.short	0x0003
        /*0012*/ 	.short	0x0018
        /*0014*/ 	.byte	0x00, 0xf0, 0x11, 0x00


	//----- nvinfo : EIATTR_KPARAM_INFO
	.align		4
.L_23:
        /*0018*/ 	.byte	0x04, 0x17
        /*001a*/ 	.short	(.L_25 - .L_24)
.L_24:
        /*001c*/ 	.word	0x00000000
        /*0020*/ 	.short	0x0002
        /*0022*/ 	.short	0x0010
        /*0024*/ 	.byte	0x00, 0xf5, 0x21, 0x00


	//----- nvinfo : EIATTR_KPARAM_INFO
	.align		4
.L_25:
        /*0028*/ 	.byte	0x04, 0x17
        /*002a*/ 	.short	(.L_27 - .L_26)
.L_26:
        /*002c*/ 	.word	0x00000000
        /*0030*/ 	.short	0x0001
        /*0032*/ 	.short	0x0008
        /*0034*/ 	.byte	0x00, 0xf5, 0x21, 0x00


	//----- nvinfo : EIATTR_KPARAM_INFO
	.align		4
.L_27:
        /*0038*/ 	.byte	0x04, 0x17
        /*003a*/ 	.short	(.L_29 - .L_28)
.L_28:
        /*003c*/ 	.word	0x00000000
        /*0040*/ 	.short	0x0000
        /*0042*/ 	.short	0x0000
        /*0044*/ 	.byte	0x00, 0xf5, 0x21, 0x00


	//----- nvinfo : EIATTR_SPARSE_MMA_MASK
	.align		4
.L_29:
        /*0048*/ 	.byte	0x03, 0x50
        /*004a*/ 	.short	0x0000


	//----- nvinfo : EIATTR_MAXREG_COUNT
	.align		4
        /*004c*/ 	.byte	0x03, 0x1b
        /*004e*/ 	.short	0x00ff


	//----- nvinfo : EIATTR_MERCURY_ISA_VERSION
	.align		4
        /*0050*/ 	.byte	0x03, 0x5f
        /*0052*/ 	.short	0x0101


	//----- nvinfo : EIATTR_VRC_CTA_INIT_COUNT
	.align		4
        /*0054*/ 	.byte	0x02, 0x4a
	.zero		1
	.zero		1


	//----- nvinfo : EIATTR_EXIT_INSTR_OFFSETS
	.align		4
        /*0058*/ 	.byte	0x04, 0x1c
        /*005a*/ 	.short	(.L_31 - .L_30)


	//   ....[0]....
.L_30:
        /*005c*/ 	.word	0x00000070


	//   ....[1]....
        /*0060*/ 	.word	0x00000290


	//----- nvinfo : EIATTR_CRS_STACK_SIZE
	.align		4
.L_31:
        /*0064*/ 	.byte	0x04, 0x1e
        /*0066*/ 	.short	(.L_33 - .L_32)
.L_32:
        /*0068*/ 	.word	0x00000000


	//----- nvinfo : EIATTR_CBANK_PARAM_SIZE
	.align		4
.L_33:
        /*006c*/ 	.byte	0x03, 0x19
        /*006e*/ 	.short	0x001c


	//----- nvinfo : EIATTR_PARAM_CBANK
	.align		4
        /*0070*/ 	.byte	0x04, 0x0a
        /*0072*/ 	.short	(.L_35 - .L_34)
	.align		4
.L_34:
        /*0074*/ 	.word	index@(.nv.constant0._Z9divKernelPfS_S_i)
        /*0078*/ 	.short	0x0380
        /*007a*/ 	.short	0x001c


	//----- nvinfo : EIATTR_SW_WAR
	.align		4
.L_35:
        /*007c*/ 	.byte	0x04, 0x36
        /*007e*/ 	.short	(.L_37 - .L_36)
.L_36:
        /*0080*/ 	.word	0x00000008
.L_37:


//--------------------- .nv.info._Z9sumKernelPfS_S_i --------------------------
	.section	.nv.info._Z9sumKernelPfS_S_i,"",@"SHT_CUDA_INFO"
	.sectionflags	@""
	.align	4


	//----- nvinfo : EIATTR_CUDA_API_VERSION
	.align		4
        /*0000*/ 	.byte	0x04, 0x37
        /*0002*/ 	.short	(.L_39 - .L_38)
.L_38:
        /*0004*/ 	.word	0x00000082


	//----- nvinfo : EIATTR_KPARAM_INFO
	.align		4
.L_39:
        /*0008*/ 	.byte	0x04, 0x17
        /*000a*/ 	.short	(.L_41 - .L_40)
.L_40:
        /*000c*/ 	.word	0x00000000
        /*0010*/ 	.short	0x0003
        /*0012*/ 	.short	0x0018
        /*0014*/ 	.byte	0x00, 0xf0, 0x11, 0x00


	//----- nvinfo : EIATTR_KPARAM_INFO
	.align		4
.L_41:
        /*0018*/ 	.byte	0x04, 0x17
        /*001a*/ 	.short	(.L_43 - .L_42)
.L_42:
        /*001c*/ 	.word	0x00000000
        /*0020*/ 	.short	0x0002
        /*0022*/ 	.short	0x0010
        /*0024*/ 	.byte	0x00, 0xf5, 0x21, 0x00


	//----- nvinfo : EIATTR_KPARAM_INFO
	.align		4
.L_43:
        /*0028*/ 	.byte	0x04, 0x17
        /*002a*/ 	.short	(.L_45 - .L_44)
.L_44:
        /*002c*/ 	.word	0x00000000
        /*0030*/ 	.short	0x0001
        /*0032*/ 	.short	0x0008
        /*0034*/ 	.byte	0x00, 0xf5, 0x21, 0x00


	//----- nvinfo : EIATTR_KPARAM_INFO
	.align		4
.L_45:
        /*0038*/ 	.byte	0x04, 0x17
        /*003a*/ 	.short	(.L_47 - .L_46)
.L_46:
        /*003c*/ 	.word	0x00000000
        /*0040*/ 	.short	0x0000
        /*0042*/ 	.short	0x0000
        /*0044*/ 	.byte	0x00, 0xf5, 0x21, 0x00


	//----- nvinfo : EIATTR_SPARSE_MMA_MASK
	.align		4
.L_47:
        /*0048*/ 	.byte	0x03, 0x50
        /*004a*/ 	.short	0x0000


	//----- nvinfo : EIATTR_MAXREG_COUNT
	.align		4
        /*004c*/ 	.byte	0x03, 0x1b
        /*004e*/ 	.short	0x00ff


	//----- nvinfo : EIATTR_NUM_BARRIERS
	.align		4
        /*0050*/ 	.byte	0x02, 0x4c
        /*0052*/ 	.byte	0x01
	.zero		1


	//----- nvinfo : EIATTR_MERCURY_ISA_VERSION
	.align		4
        /*0054*/ 	.byte	0x03, 0x5f
        /*0056*/ 	.short	0x0101


	//----- nvinfo : EIATTR_VRC_CTA_INIT_COUNT
	.align		4
        /*0058*/ 	.byte	0x02, 0x4a
	.zero		1
	.zero		1


	//----- nvinfo : EIATTR_EXIT_INSTR_OFFSETS
	.align		4
        /*005c*/ 	.byte	0x04, 0x1c
        /*005e*/ 	.short	(.L_49 - .L_48)


	//   ....[0]....
.L_48:
        /*0060*/ 	.word	0x00000360


	//   ....[1]....
        /*0064*/ 	.word	0x000003b0


	//----- nvinfo : EIATTR_CRS_STACK_SIZE
	.align		4
.L_49:
        /*0068*/ 	.byte	0x04, 0x1e
        /*006a*/ 	.short	(.L_51 - .L_50)
.L_50:
        /*006c*/ 	.word	0x00000000


	//----- nvinfo : EIATTR_CBANK_PARAM_SIZE
	.align		4
.L_51:
        /*0070*/ 	.byte	0x03, 0x19
        /*0072*/ 	.short	0x001c


	//----- nvinfo : EIATTR_PARAM_CBANK
	.align		4
        /*0074*/ 	.byte	0x04, 0x0a
        /*0076*/ 	.short	(.L_53 - .L_52)
	.align		4
.L_52:
        /*0078*/ 	.word	index@(.nv.constant0._Z9sumKernelPfS_S_i)
        /*007c*/ 	.short	0x0380
        /*007e*/ 	.short	0x001c


	//----- nvinfo : EIATTR_SW_WAR
	.align		4
.L_53:
        /*0080*/ 	.byte	0x04, 0x36
        /*0082*/ 	.short	(.L_55 - .L_54)
.L_54:
        /*0084*/ 	.word	0x00000008
.L_55:


//--------------------- .nv.info._Z9maxKernelPfS_i --------------------------
	.section	.nv.info._Z9maxKernelPfS_i,"",@"SHT_CUDA_INFO"
	.sectionflags	@""
	.align	4


	//----- nvinfo : EIATTR_CUDA_API_VERSION
	.align		4
        /*0000*/ 	.byte	0x04, 0x37
        /*0002*/ 	.short	(.L_57 - .L_56)
.L_56:
        /*0004*/ 	.word	0x00000082


	//----- nvinfo : EIATTR_KPARAM_INFO
	.align		4
.L_57:
        /*0008*/ 	.byte	0x04, 0x17
        /*000a*/ 	.short	(.L_59 - .L_58)
.L_58:
        /*000c*/ 	.word	0x00000000
        /*0010*/ 	.short	0x0002
        /*0012*/ 	.short	0x0010
        /*0014*/ 	.byte	0x00, 0xf0, 0x11, 0x00


	//----- nvinfo : EIATTR_KPARAM_INFO
	.align		4
.L_59:
        /*0018*/ 	.byte	0x04, 0x17
        /*001a*/ 	.short	(.L_61 - .L_60)
.L_60:
        /*001c*/ 	.word	0x00000000
        /*0020*/ 	.short	0x0001
        /*0022*/ 	.short	0x0008
        /*0024*/ 	.byte	0x00, 0xf5, 0x21, 0x00


	//----- nvinfo : EIATTR_KPARAM_INFO
	.align		4
.L_61:
        /*0028*/ 	.byte	0x04, 0x17
        /*002a*/ 	.short	(.L_63 - .L_62)
.L_62:
        /*002c*/ 	.word	0x00000000
        /*0030*/ 	.short	0x0000
        /*0032*/ 	.short	0x0000
        /*0034*/ 	.byte	0x00, 0xf5, 0x21, 0x00


	//----- nvinfo : EIATTR_SPARSE_MMA_MASK
	.align		4
.L_63:
        /*0038*/ 	.byte	0x03, 0x50
        /*003a*/ 	.short	0x0000


	//----- nvinfo : EIATTR_MAXREG_COUNT
	.align		4
        /*003c*/ 	.byte	0x03, 0x1b
        /*003e*/ 	.short	0x00ff


	//----- nvinfo : EIATTR_NUM_BARRIERS
	.align		4
        /*0040*/ 	.byte	0x02, 0x4c
        /*0042*/ 	.byte	0x01
	.zero		1


	//----- nvinfo : EIATTR_MERCURY_ISA_VERSION
	.align		4
        /*0044*/ 	.byte	0x03, 0x5f
        /*0046*/ 	.short	0x0101


	//----- nvinfo : EIATTR_VRC_CTA_INIT_COUNT
	.align		4
        /*0048*/ 	.byte	0x02, 0x4a
	.zero		1
	.zero		1


	//----- nvinfo : EIATTR_EXIT_INSTR_OFFSETS
	.align		4
        /*004c*/ 	.byte	0x04, 0x1c
        /*004e*/ 	.short	(.L_65 - .L_64)


	//   ....[0]....
.L_64:
        /*0050*/ 	.word	0x000001a0


	//   ....[1]....
        /*0054*/ 	.word	0x000001f0


	//----- nvinfo : EIATTR_CRS_STACK_SIZE
	.align		4
.L_65:
        /*0058*/ 	.byte	0x04, 0x1e
        /*005a*/ 	.short	(.L_67 - .L_66)
.L_66:
        /*005c*/ 	.word	0x00000000


	//----- nvinfo : EIATTR_CBANK_PARAM_SIZE
	.align		4
.L_67:
        /*0060*/ 	.byte	0x03, 0x19
        /*0062*/ 	.short	0x0014


	//----- nvinfo : EIATTR_PARAM_CBANK
	.align		4
        /*0064*/ 	.byte	0x04, 0x0a
        /*0066*/ 	.short	(.L_69 - .L_68)
	.align		4
.L_68:
        /*0068*/ 	.word	index@(.nv.constant0._Z9maxKernelPfS_i)
        /*006c*/ 	.short	0x0380
        /*006e*/ 	.short	0x0014


	//----- nvinfo : EIATTR_SW_WAR
	.align		4
.L_69:
        /*0070*/ 	.byte	0x04, 0x36
        /*0072*/ 	.short	(.L_71 - .L_70)
.L_70:
        /*0074*/ 	.word	0x00000008
.L_71:


//--------------------- .nv.callgraph             --------------------------
	.section	.nv.callgraph,"",@"SHT_CUDA_CALLGRAPH"
	.align	4
	.sectionentsize	8
	.align		4
        /*0000*/ 	.word	0x00000000
	.align		4
        /*0004*/ 	.word	0xffffffff
	.align		4
        /*0008*/ 	.word	0x00000000
	.align		4
        /*000c*/ 	.word	0xfffffffe
	.align		4
        /*0010*/ 	.word	0x00000000
	.align		4
        /*0014*/ 	.word	0xfffffffd
	.align		4
        /*0018*/ 	.word	0x00000000
	.align		4
        /*001c*/ 	.word	0xfffffffc


//--------------------- .text._Z9divKernelPfS_S_i --------------------------
	.section	.text._Z9divKernelPfS_S_i,"ax",@progbits
	.align	128
        .global         _Z9divKernelPfS_S_i
        .type           _Z9divKernelPfS_S_i,@function
        .size           _Z9divKernelPfS_S_i,(.L_x_23 - _Z9divKernelPfS_S_i)
        .other          _Z9divKernelPfS_S_i,@"STO_CUDA_ENTRY STV_DEFAULT"
_Z9divKernelPfS_S_i:
.text._Z9divKernelPfS_S_i:
[----:B------:R-:W-:Y:S01]  /*0000*/  LDC R1, c[0x0][0x37c] ;  /* 0x0000df00ff017b82 */ /* 0x000fe20000000800 */
[----:B------:R-:W0:Y:S01]  /*0010*/  S2R R9, SR_CTAID.X ;  /* 0x0000000000097919 */ /* 0x000e220000002500 */
[----:B------:R-:W0:Y:S01]  /*0020*/  LDCU UR4, c[0x0][0x360] ;  /* 0x00006c00ff0477ac */ /* 0x000e220008000800 */
[----:B------:R-:W0:Y:S01]  /*0030*/  S2R R0, SR_TID.X ;  /* 0x0000000000007919 */ /* 0x000e220000002100 */
[----:B------:R-:W1:Y:S01]  /*0040*/  LDCU UR5, c[0x0][0x398] ;  /* 0x00007300ff0577ac */ /* 0x000e620008000800 */
[----:B0-----:R-:W-:-:S05]  /*0050*/  IMAD R9, R9, UR4, R0 ;  /* 0x0000000409097c24 */ /* 0x001fca000f8e0200 */
[----:B-1----:R-:W-:-:S13]  /*0060*/  ISETP.GE.AND P0, PT, R9, UR5, PT ;  /* 0x0000000509007c0c */ /* 0x002fda000bf06270 */
[----:B------:R-:W-:Y:S05]  /*0070*/  @P0 EXIT ;  /* 0x000000000000094d */ /* 0x000fea0003800000 */
[----:B------:R-:W0:Y:S01]  /*0080*/  LDC.64 R4, c[0x0][0x380] ;  /* 0x0000e000ff047b82 */ /* 0x000e220000000a00 */
[----:B------:R-:W1:Y:S07]  /*0090*/  LDCU.64 UR4, c[0x0][0x358] ;  /* 0x00006b00ff0477ac */ /* 0x000e6e0008000a00 */
[----:B------:R-:W2:Y:S08]  /*00a0*/  LDC.64 R6, c[0x0][0x388] ;  /* 0x0000e200ff067b82 */ /* 0x000eb00000000a00 */
[----:B------:R-:W3:Y:S01]  /*00b0*/  LDC.64 R2, c[0x0][0x390] ;  /* 0x0000e400ff027b82 */ /* 0x000ee20000000a00 */
[----:B0-----:R-:W-:-:S05]  /*00c0*/  IMAD.WIDE R4, R9, 0x4, R4 ;  /* 0x0000000409047825 */ /* 0x001fca00078e0204 */
[----:B-1----:R-:W4:Y:S04]  /*00d0*/  LDG.E R0, desc[UR4][R4.64] ;  /* 0x0000000404007981 */ /* 0x002f28000c1e1900 */
[----:B--2---:R-:W4:Y:S04]  /*00e0*/  LDG.E R7, desc[UR4][R6.64] ;  /* 0x0000000406077981 */ /* 0x004f28000c1e1900 */
[----:B---3--:R-:W2:Y:S01]  /*00f0*/  LDG.E R3, desc[UR4][R2.64] ;  /* 0x0000000402037981 */ /* 0x008ea2000c1e1900 */
[----:B------:R-:W-:Y:S02]  /*0100*/  IMAD.MOV.U32 R9, RZ, RZ, 0x3bbb989d ;  /* 0x3bbb989dff097424 */ /* 0x000fe400078e00ff */
[----:B------:R-:W-:Y:S01]  /*0110*/  IMAD.MOV.U32 R11, RZ, RZ, 0x437c0000 ;  /* 0x437c0000ff0b7424 */ /* 0x000fe200078e00ff */
[----:B------:R-:W-:Y:S01]  /*0120*/  BSSY.RECONVERGENT B0, `(.L_x_0) ;  /* 0x0000015000007945 */ /* 0x000fe20003800200 */
[----:B----4-:R-:W-:-:S04]  /*0130*/  FADD R0, R0, -R7 ;  /* 0x8000000700007221 */ /* 0x010fc80000000000 */
[----:B------:R-:W-:-:S04]  /*0140*/  FFMA.SAT R8, R0, R9, 0.5 ;  /* 0x3f00000000087423 */ /* 0x000fc80000002009 */
[----:B------:R-:W-:-:S04]  /*0150*/  FFMA.RM R8, R8, R11, 12582913 ;  /* 0x4b40000108087423 */ /* 0x000fc8000000400b */
[----:B------:R-:W-:-:S04]  /*0160*/  FADD R9, R8, -12583039 ;  /* 0xcb40007f08097421 */ /* 0x000fc80000000000 */
[----:B------:R-:W-:-:S04]  /*0170*/  FFMA R9, R0, 1.4426950216293334961, -R9 ;  /* 0x3fb8aa3b00097823 */ /* 0x000fc80000000809 */
[----:B------:R-:W-:Y:S01]  /*0180*/  FFMA R9, R0, 1.925963033500011079e-08, R9 ;  /* 0x32a5706000097823 */ /* 0x000fe20000000009 */
[----:B--2---:R-:W0:Y:S08]  /*0190*/  MUFU.RCP R10, R3 ;  /* 0x00000003000a7308 */ /* 0x004e300000001000 */
[----:B------:R-:W1:Y:S01]  /*01a0*/  MUFU.EX2 R9, R9 ;  /* 0x0000000900097308 */ /* 0x000e620000000800 */
[----:B------:R-:W-:-:S02]  /*01b0*/  IMAD.SHL.U32 R0, R8, 0x800000, RZ ;  /* 0x0080000008007824 */ /* 0x000fc400078e00ff */
[----:B0-----:R-:W-:Y:S02]  /*01c0*/  FFMA R7, -R3, R10, 1 ;  /* 0x3f80000003077423 */ /* 0x001fe4000000010a */
[----:B-1----:R-:W-:-:S04]  /*01d0*/  FMUL R0, R0, R9 ;  /* 0x0000000900007220 */ /* 0x002fc80000400000 */
[----:B------:R-:W0:Y:S01]  /*01e0*/  FCHK P0, R0, R3 ;  /* 0x0000000300007302 */ /* 0x000e220000000000 */
[----:B------:R-:W-:-:S04]  /*01f0*/  FFMA R7, R10, R7, R10 ;  /* 0x000000070a077223 */ /* 0x000fc8000000000a */
[----:B------:R-:W-:-:S04]  /*0200*/  FFMA R2, R0, R7, RZ ;  /* 0x0000000700027223 */ /* 0x000fc800000000ff */
[----:B------:R-:W-:-:S04]  /*0210*/  FFMA R6, -R3, R2, R0 ;  /* 0x0000000203067223 */ /* 0x000fc80000000100 */
[----:B------:R-:W-:Y:S01]  /*0220*/  FFMA R7, R7, R6, R2 ;  /* 0x0000000607077223 */ /* 0x000fe20000000002 */
[----:B0-----:R-:W-:Y:S06]  /*0230*/  @!P0 BRA `(.L_x_1) ;  /* 0x00000000000c8947 */ /* 0x001fec0003800000 */
[----:B------:R-:W-:-:S07]  /*0240*/  MOV R2, 0x260 ;  /* 0x0000026000027802 */ /* 0x000fce0000000f00 */
[----:B------:R-:W-:Y:S05]  /*0250*/  CALL.REL.NOINC `($__internal_0_$__cuda_sm3x_div_rn_noftz_f32_slowpath) ;  /* 0x0000000000107944 */ /* 0x000fea0003c00000 */
[----:B------:R-:W-:-:S07]  /*0260*/  IMAD.MOV.U32 R7, RZ, RZ, R0 ;  /* 0x000000ffff077224 */ /* 0x000fce00078e0000 */
.L_x_1:
[----:B------:R-:W-:Y:S05]  /*0270*/  BSYNC.RECONVERGENT B0 ;  /* 0x0000000000007941 */ /* 0x000fea0003800200 */
.L_x_0:
[----:B------:R-:W-:Y:S01]  /*0280*/  STG.E desc[UR4][R4.64], R7 ;  /* 0x0000000704007986 */ /* 0x000fe2000c101904 */
[----:B------:R-:W-:Y:S05]  /*0290*/  EXIT ;  /* 0x000000000000794d */ /* 0x000fea0003800000 */
        .weak           $__internal_0_$__cuda_sm3x_div_rn_noftz_f32_slowpath
        .type           $__internal_0_$__cuda_sm3x_div_rn_noftz_f32_slowpath,@function
        .size           $__internal_0_$__cuda_sm3x_div_rn_noftz_f32_slowpath,(.L_x_23 - $__internal_0_$__cuda_sm3x_div_rn_noftz_f32_slowpath)
$__internal_0_$__cuda_sm3x_div_rn_noftz_f32_slowpath:
[--C-:B------:R-:W-:Y:S01]  /*02a0*/  SHF.R.U32.HI R7, RZ, 0x17, R3.reuse ;  /* 0x00000017ff077819 */ /* 0x100fe20000011603 */
[----:B------:R-:W-:Y:S01]  /*02b0*/  BSSY.RECONVERGENT B1, `(.L_x_2) ;  /* 0x0000064000017945 */ /* 0x000fe20003800200 */
[--C-:B------:R-:W-:Y:S01]  /*02c0*/  SHF.R.U32.HI R6, RZ, 0x17, R0.reuse ;  /* 0x00000017ff067819 */ /* 0x100fe20000011600 */
[----:B------:R-:W-:Y:S01]  /*02d0*/  IMAD.MOV.U32 R8, RZ, RZ, R0 ;  /* 0x000000ffff087224 */ /* 0x000fe200078e0000 */
[----:B------:R-:W-:Y:S01]  /*02e0*/  LOP3.LUT R7, R7, 0xff, RZ, 0xc0, !PT ;  /* 0x000000ff07077812 */ /* 0x000fe200078ec0ff */
[----:B------:R-:W-:Y:S01]  /*02f0*/  IMAD.MOV.U32 R9, RZ, RZ, R3 ;  /* 0x000000ffff097224 */ /* 0x000fe200078e0003 */
[----:B------:R-:W-:-:S03]  /*0300*/  LOP3.LUT R6, R6, 0xff, RZ, 0xc0, !PT ;  /* 0x000000ff06067812 */ /* 0x000fc600078ec0ff */
[----:B------:R-:W-:Y:S02]  /*0310*/  VIADD R12, R7, 0xffffffff ;  /* 0xffffffff070c7836 */ /* 0x000fe40000000000 */
[----:B------:R-:W-:-:S03]  /*0320*/  VIADD R11, R6, 0xffffffff ;  /* 0xffffffff060b7836 */ /* 0x000fc60000000000 */
[----:B------:R-:W-:-:S04]  /*0330*/  ISETP.GT.U32.AND P0, PT, R12, 0xfd, PT ;  /* 0x000000fd0c00780c */ /* 0x000fc80003f04070 */
[----:B------:R-:W-:-:S13]  /*0340*/  ISETP.GT.U32.OR P0, PT, R11, 0xfd, P0 ;  /* 0x000000fd0b00780c */ /* 0x000fda0000704470 */
[----:B------:R-:W-:Y:S01]  /*0350*/  @!P0 IMAD.MOV.U32 R10, RZ, RZ, RZ ;  /* 0x000000ffff0a8224 */ /* 0x000fe200078e00ff */
[----:B------:R-:W-:Y:S06]  /*0360*/  @!P0 BRA `(.L_x_3) ;  /* 0x00000000005c8947 */ /* 0x000fec0003800000 */
[----:B------:R-:W-:Y:S02]  /*0370*/  FSETP.GTU.FTZ.AND P0, PT, |R0|, +INF , PT ;  /* 0x7f8000000000780b */ /* 0x000fe40003f1c200 */
[----:B------:R-:W-:-:S04]  /*0380*/  FSETP.GTU.FTZ.AND P1, PT, |R3|, +INF , PT ;  /* 0x7f8000000300780b */ /* 0x000fc80003f3c200 */
[----:B------:R-:W-:-:S13]  /*0390*/  PLOP3.LUT P0, PT, P0, P1, PT, 0xf8, 0x8f ;  /* 0x00000000008f781c */ /* 0x000fda0000703f70 */
[----:B------:R-:W-:Y:S05]  /*03a0*/  @P0 BRA `(.L_x_4) ;  /* 0x00000004004c0947 */ /* 0x000fea0003800000 */
[----:B------:R-:W-:-:S13]  /*03b0*/  LOP3.LUT P0, RZ, R9, 0x7fffffff, R8, 0xc8, !PT ;  /* 0x7fffffff09ff7812 */ /* 0x000fda000780c808 */
[----:B------:R-:W-:Y:S05]  /*03c0*/  @!P0 BRA `(.L_x_5) ;  /* 0x00000004003c8947 */ /* 0x000fea0003800000 */
[C---:B------:R-:W-:Y:S02]  /*03d0*/  FSETP.NEU.FTZ.AND P2, PT, |R0|.reuse, +INF , PT ;  /* 0x7f8000000000780b */ /* 0x040fe40003f5d200 */
[----:B------:R-:W-:Y:S02]  /*03e0*/  FSETP.NEU.FTZ.AND P1, PT, |R3|, +INF , PT ;  /* 0x7f8000000300780b */ /* 0x000fe40003f3d200 */
[----:B------:R-:W-:-:S11]  /*03f0*/  FSETP.NEU.FTZ.AND P0, PT, |R0|, +INF , PT ;  /* 0x7f8000000000780b */ /* 0x000fd60003f1d200 */
[----:B------:R-:W-:Y:S05]  /*0400*/  @!P1 BRA !P2, `(.L_x_5) ;  /* 0x00000004002c9947 */ /* 0x000fea0005000000 */
[----:B------:R-:W-:-:S04]  /*0410*/  LOP3.LUT P2, RZ, R8, 0x7fffffff, RZ, 0xc0, !PT ;  /* 0x7fffffff08ff7812 */ /* 0x000fc8000784c0ff */
[----:B------:R-:W-:-:S13]  /*0420*/  PLOP3.LUT P1, PT, P1, P2, PT, 0x2f, 0xf2 ;  /* 0x0000000000f2781c */ /* 0x000fda0000f24577 */
[----:B------:R-:W-:Y:S05]  /*0430*/  @P1 BRA `(.L_x_6) ;  /* 0x0000000400181947 */ /* 0x000fea0003800000 */
[----:B------:R-:W-:-:S04]  /*0440*/  LOP3.LUT P1, RZ, R9, 0x7fffffff, RZ, 0xc0, !PT ;  /* 0x7fffffff09ff7812 */ /* 0x000fc8000782c0ff */
[----:B------:R-:W-:-:S13]  /*0450*/  PLOP3.LUT P0, PT, P0, P1, PT, 0x2f, 0xf2 ;  /* 0x0000000000f2781c */ /* 0x000fda0000702577 */
[----:B------:R-:W-:Y:S05]  /*0460*/  @P0 BRA `(.L_x_7) ;  /* 0x0000000400000947 */ /* 0x000fea0003800000 */
[----:B------:R-:W-:Y:S02]  /*0470*/  ISETP.GE.AND P0, PT, R11, RZ, PT ;  /* 0x000000ff0b00720c */ /* 0x000fe40003f06270 */
[----:B------:R-:W-:-:S11]  /*0480*/  ISETP.GE.AND P1, PT, R12, RZ, PT ;  /* 0x000000ff0c00720c */ /* 0x000fd60003f26270 */
[----:B------:R-:W-:Y:S02]  /*0490*/  @P0 IMAD.MOV.U32 R10, RZ, RZ, RZ ;  /* 0x000000ffff0a0224 */ /* 0x000fe400078e00ff */
[----:B------:R-:W-:Y:S01]  /*04a0*/  @!P0 FFMA R8, R0, 1.84467440737095516160e+19, RZ ;  /* 0x5f80000000088823 */ /* 0x000fe200000000ff */
[----:B------:R-:W-:Y:S02]  /*04b0*/  @!P0 IMAD.MOV.U32 R10, RZ, RZ, -0x40 ;  /* 0xffffffc0ff0a8424 */ /* 0x000fe400078e00ff */
[----:B------:R-:W-:-:S03]  /*04c0*/  @!P1 FFMA R9, R3, 1.84467440737095516160e+19, RZ ;  /* 0x5f80000003099823 */ /* 0x000fc600000000ff */
[----:B------:R-:W-:-:S07]  /*04d0*/  @!P1 IADD3 R10, PT, PT, R10, 0x40, RZ ;  /* 0x000000400a0a9810 */ /* 0x000fce0007ffe0ff */
.L_x_3:
[----:B------:R-:W-:Y:S01]  /*04e0*/  LEA R0, R7, 0xc0800000, 0x17 ;  /* 0xc080000007007811 */ /* 0x000fe200078eb8ff */
[----:B------:R-:W-:Y:S01]  /*04f0*/  VIADD R6, R6, 0xffffff81 ;  /* 0xffffff8106067836 */ /* 0x000fe20000000000 */
[----:B------:R-:W-:Y:S03]  /*0500*/  BSSY.RECONVERGENT B2, `(.L_x_8) ;  /* 0x0000035000027945 */ /* 0x000fe60003800200 */
[----:B------:R-:W-:Y:S01]  /*0510*/  IMAD.IADD R9, R9, 0x1, -R0 ;  /* 0x0000000109097824 */ /* 0x000fe200078e0a00 */
[C---:B------:R-:W-:Y:S01]  /*0520*/  IADD3 R7, PT, PT, R6.reuse, 0x7f, -R7 ;  /* 0x0000007f06077810 */ /* 0x040fe20007ffe807 */
[----:B------:R-:W-:Y:S02]  /*0530*/  IMAD R0, R6, -0x800000, R8 ;  /* 0xff80000006007824 */ /* 0x000fe400078e0208 */
[----:B------:R-:W0:Y:S01]  /*0540*/  MUFU.RCP R3, R9 ;  /* 0x0000000900037308 */ /* 0x000e220000001000 */
[----:B------:R-:W-:Y:S01]  /*0550*/  FADD.FTZ R11, -R9, -RZ ;  /* 0x800000ff090b7221 */ /* 0x000fe20000010100 */
[----:B------:R-:W-:-:S03]  /*0560*/  IMAD.IADD R7, R7, 0x1, R10 ;  /* 0x0000000107077824 */ /* 0x000fc600078e020a */
[----:B0-----:R-:W-:-:S04]  /*0570*/  FFMA R12, R3, R11, 1 ;  /* 0x3f800000030c7423 */ /* 0x001fc8000000000b */
[----:B------:R-:W-:-:S04]  /*0580*/  FFMA R12, R3, R12, R3 ;  /* 0x0000000c030c7223 */ /* 0x000fc80000000003 */
[----:B------:R-:W-:-:S04]  /*0590*/  FFMA R3, R0, R12, RZ ;  /* 0x0000000c00037223 */ /* 0x000fc800000000ff */
[----:B------:R-:W-:-:S04]  /*05a0*/  FFMA R8, R11, R3, R0 ;  /* 0x000000030b087223 */ /* 0x000fc80000000000 */
[----:B------:R-:W-:-:S04]  /*05b0*/  FFMA R13, R12, R8, R3 ;  /* 0x000000080c0d7223 */ /* 0x000fc80000000003 */
[----:B------:R-:W-:-:S04]  /*05c0*/  FFMA R8, R11, R13, R0 ;  /* 0x0000000d0b087223 */ /* 0x000fc80000000000 */
[----:B------:R-:W-:-:S05]  /*05d0*/  FFMA R0, R12, R8, R13 ;  /* 0x000000080c007223 */ /* 0x000fca000000000d */
[----:B------:R-:W-:-:S04]  /*05e0*/  SHF.R.U32.HI R3, RZ, 0x17, R0 ;  /* 0x00000017ff037819 */ /* 0x000fc80000011600 */
[----:B------:R-:W-:-:S05]  /*05f0*/  LOP3.LUT R3, R3, 0xff, RZ, 0xc0, !PT ;  /* 0x000000ff03037812 */ /* 0x000fca00078ec0ff */
[----:B------:R-:W-:-:S04]  /*0600*/  IMAD.IADD R9, R3, 0x1, R7 ;  /* 0x0000000103097824 */ /* 0x000fc800078e0207 */
[----:B------:R-:W-:-:S05]  /*0610*/  VIADD R3, R9, 0xffffffff ;  /* 0xffffffff09037836 */ /* 0x000fca0000000000 */
[----:B------:R-:W-:-:S13]  /*0620*/  ISETP.GE.U32.AND P0, PT, R3, 0xfe, PT ;  /* 0x000000fe0300780c */ /* 0x000fda0003f06070 */
[----:B------:R-:W-:Y:S05]  /*0630*/  @!P0 BRA `(.L_x_9) ;  /* 0x0000000000808947 */ /* 0x000fea0003800000 */
[----:B------:R-:W-:-:S13]  /*0640*/  ISETP.GT.AND P0, PT, R9, 0xfe, PT ;  /* 0x000000fe0900780c */ /* 0x000fda0003f04270 */
[----:B------:R-:W-:Y:S05]  /*0650*/  @P0 BRA `(.L_x_10) ;  /* 0x00000000006c0947 */ /* 0x000fea0003800000 */
[----:B------:R-:W-:-:S13]  /*0660*/  ISETP.GE.AND P0, PT, R9, 0x1, PT ;  /* 0x000000010900780c */ /* 0x000fda0003f06270 */
[----:B------:R-:W-:Y:S05]  /*0670*/  @P0 BRA `(.L_x_11) ;  /* 0x0000000000740947 */ /* 0x000fea0003800000 */
[----:B------:R-:W-:Y:S02]  /*0680*/  ISETP.GE.AND P0, PT, R9, -0x18, PT ;  /* 0xffffffe80900780c */ /* 0x000fe40003f06270 */
[----:B------:R-:W-:-:S11]  /*0690*/  LOP3.LUT R0, R0, 0x80000000, RZ, 0xc0, !PT ;  /* 0x8000000000007812 */ /* 0x000fd600078ec0ff */
[----:B------:R-:W-:Y:S05]  /*06a0*/  @!P0 BRA `(.L_x_11) ;  /* 0x0000000000688947 */ /* 0x000fea0003800000 */
[CCC-:B------:R-:W-:Y:S01]  /*06b0*/  FFMA.RZ R3, R12.reuse, R8.reuse, R13.reuse ;  /* 0x000000080c037223 */ /* 0x1c0fe2000000c00d */
[CCC-:B------:R-:W-:Y:S01]  /*06c0*/  FFMA.RM R6, R12.reuse, R8.reuse, R13.reuse ;  /* 0x000000080c067223 */ /* 0x1c0fe2000000400d */
[C---:B------:R-:W-:Y:S02]  /*06d0*/  ISETP.NE.AND P2, PT, R9.reuse, RZ, PT ;  /* 0x000000ff0900720c */ /* 0x040fe40003f45270 */
[----:B------:R-:W-:Y:S02]  /*06e0*/  ISETP.NE.AND P1, PT, R9, RZ, PT ;  /* 0x000000ff0900720c */ /* 0x000fe40003f25270 */
[----:B------:R-:W-:Y:S01]  /*06f0*/  LOP3.LUT R7, R3, 0x7fffff, RZ, 0xc0, !PT ;  /* 0x007fffff03077812 */ /* 0x000fe200078ec0ff */
[----:B------:R-:W-:Y:S01]  /*0700*/  FFMA.RP R3, R12, R8, R13 ;  /* 0x000000080c037223 */ /* 0x000fe2000000800d */
[----:B------:R-:W-:Y:S01]  /*0710*/  IADD3 R8, PT, PT, R9, 0x20, RZ ;  /* 0x0000002009087810 */ /* 0x000fe20007ffe0ff */
[----:B------:R-:W-:Y:S01]  /*0720*/  IMAD.MOV R9, RZ, RZ, -R9 ;  /* 0x000000ffff097224 */ /* 0x000fe200078e0a09 */
[----:B------:R-:W-:-:S02]  /*0730*/  LOP3.LUT R7, R7, 0x800000, RZ, 0xfc, !PT ;  /* 0x0080000007077812 */ /* 0x000fc400078efcff */
[----:B------:R-:W-:Y:S02]  /*0740*/  FSETP.NEU.FTZ.AND P0, PT, R3, R6, PT ;  /* 0x000000060300720b */ /* 0x000fe40003f1d000 */
[----:B------:R-:W-:Y:S02]  /*0750*/  SHF.L.U32 R8, R7, R8, RZ ;  /* 0x0000000807087219 */ /* 0x000fe400000006ff */
[----:B------:R-:W-:Y:S02]  /*0760*/  SEL R6, R9, RZ, P2 ;  /* 0x000000ff09067207 */ /* 0x000fe40001000000 */
[----:B------:R-:W-:Y:S02]  /*0770*/  ISETP.NE.AND P1, PT, R8, RZ, P1 ;  /* 0x000000ff0800720c */ /* 0x000fe40000f25270 */
[----:B------:R-:W-:Y:S02]  /*0780*/  SHF.R.U32.HI R6, RZ, R6, R7 ;  /* 0x00000006ff067219 */ /* 0x000fe40000011607 */
[----:B------:R-:W-:-:S02]  /*0790*/  PLOP3.LUT P0, PT, P0, P1, PT, 0xf8, 0x8f ;  /* 0x00000000008f781c */ /* 0x000fc40000703f70 */
[----:B------:R-:W-:Y:S02]  /*07a0*/  SHF.R.U32.HI R8, RZ, 0x1, R6 ;  /* 0x00000001ff087819 */ /* 0x000fe40000011606 */
[----:B------:R-:W-:-:S04]  /*07b0*/  SEL R3, RZ, 0x1, !P0 ;  /* 0x00000001ff037807 */ /* 0x000fc80004000000 */
[----:B------:R-:W-:-:S04]  /*07c0*/  LOP3.LUT R3, R3, 0x1, R8, 0xf8, !PT ;  /* 0x0000000103037812 */ /* 0x000fc800078ef808 */
[----:B------:R-:W-:-:S05]  /*07d0*/  LOP3.LUT R3, R3, R6, RZ, 0xc0, !PT ;  /* 0x0000000603037212 */ /* 0x000fca00078ec0ff */
[----:B------:R-:W-:-:S05]  /*07e0*/  IMAD.IADD R3, R8, 0x1, R3 ;  /* 0x0000000108037824 */ /* 0x000fca00078e0203 */
[----:B------:R-:W-:Y:S01]  /*07f0*/  LOP3.LUT R0, R3, R0, RZ, 0xfc, !PT ;  /* 0x0000000003007212 */ /* 0x000fe200078efcff */
[----:B------:R-:W-:Y:S06]  /*0800*/  BRA `(.L_x_11) ;  /* 0x0000000000107947 */ /* 0x000fec0003800000 */
.L_x_10:
[----:B------:R-:W-:-:S04]  /*0810*/  LOP3.LUT R0, R0, 0x80000000, RZ, 0xc0, !PT ;  /* 0x8000000000007812 */ /* 0x000fc800078ec0ff */
[----:B------:R-:W-:Y:S01]  /*0820*/  LOP3.LUT R0, R0, 0x7f800000, RZ, 0xfc, !PT ;  /* 0x7f80000000007812 */ /* 0x000fe200078efcff */
[----:B------:R-:W-:Y:S06]  /*0830*/  BRA `(.L_x_11) ;  /* 0x0000000000047947 */ /* 0x000fec0003800000 */
.L_x_9:
[----:B------:R-:W-:-:S07]  /*0840*/  IMAD R0, R7, 0x800000, R0 ;  /* 0x0080000007007824 */ /* 0x000fce00078e0200 */
.L_x_11:
[----:B------:R-:W-:Y:S05]  /*0850*/  BSYNC.RECONVERGENT B2 ;  /* 0x0000000000027941 */ /* 0x000fea0003800200 */
.L_x_8:
[----:B------:R-:W-:Y:S05]  /*0860*/  BRA `(.L_x_12) ;  /* 0x0000000000207947 */ /* 0x000fea0003800000 */
.L_x_7:
[----:B------:R-:W-:-:S04]  /*0870*/  LOP3.LUT R0, R9, 0x80000000, R8, 0x48, !PT ;  /* 0x8000000009007812 */ /* 0x000fc800078e4808 */
[----:B------:R-:W-:Y:S01]  /*0880*/  LOP3.LUT R0, R0, 0x7f800000, RZ, 0xfc, !PT ;  /* 0x7f80000000007812 */ /* 0x000fe200078efcff */
[----:B------:R-:W-:Y:S06]  /*0890*/  BRA `(.L_x_12) ;  /* 0x0000000000147947 */ /* 0x000fec0003800000 */
.L_x_6:
[----:B------:R-:W-:Y:S01]  /*08a0*/  LOP3.LUT R0, R9, 0x80000000, R8, 0x48, !PT ;  /* 0x8000000009007812 */ /* 0x000fe200078e4808 */
[----:B------:R-:W-:Y:S06]  /*08b0*/  BRA `(.L_x_12) ;  /* 0x00000000000c7947 */ /* 0x000fec0003800000 */
.L_x_5:
[----:B------:R-:W0:Y:S01]  /*08c0*/  MUFU.RSQ R0, -QNAN ;  /* 0xffc0000000007908 */ /* 0x000e220000001400 */
[----:B------:R-:W-:Y:S05]  /*08d0*/  BRA `(.L_x_12) ;  /* 0x0000000000047947 */ /* 0x000fea0003800000 */
.L_x_4:
[----:B------:R-:W-:-:S07]  /*08e0*/  FADD.FTZ R0, R0, R3 ;  /* 0x0000000300007221 */ /* 0x000fce0000010000 */
.L_x_12:
[----:B------:R-:W-:Y:S05]  /*08f0*/  BSYNC.RECONVERGENT B1 ;  /* 0x0000000000017941 */ /* 0x000fea0003800200 */
.L_x_2:
[----:B------:R-:W-:-:S04]  /*0900*/  IMAD.MOV.U32 R3, RZ, RZ, 0x0 ;  /* 0x00000000ff037424 */ /* 0x000fc800078e00ff */
[----:B0-----:R-:W-:Y:S05]  /*0910*/  RET.REL.NODEC R2 `(_Z9divKernelPfS_S_i) ;  /* 0xfffffff402b87950 */ /* 0x001fea0003c3ffff */
.L_x_13:
[----:B------:R-:W-:-:S00]  /*0920*/  BRA `(.L_x_13) ;  /* 0xfffffffc00fc7947 */ /* 0x000fc0000383ffff */
[----:B------:R-:W-:-:S00]  /*0930*/  NOP ;  /* 0x0000000000007918 */ /* 0x000fc00000000000 */
        /* <DEDUP_REMOVED lines=12> */
.L_x_23:


//--------------------- .text._Z9sumKernelPfS_S_i --------------------------
	.section	.text._Z9sumKernelPfS_S_i,"ax",@progbits
	.align	128
        .global         _Z9sumKernelPfS_S_i
        .type           _Z9sumKernelPfS_S_i,@function
        .size           _Z9sumKernelPfS_S_i,(.L_x_25 - _Z9sumKernelPfS_S_i)
        .other          _Z9sumKernelPfS_S_i,@"STO_CUDA_ENTRY STV_DEFAULT"
_Z9sumKernelPfS_S_i:
.text._Z9sumKernelPfS_S_i:
[----:B------:R-:W-:Y:S01]  /*0000*/  LDC R1, c[0x0][0x37c] ;  /* 0x0000df00ff017b82 */ /* 0x000fe20000000800 */
[----:B------:R-:W0:Y:S07]  /*0010*/  S2R R0, SR_TID.X ;  /* 0x0000000000007919 */ /* 0x000e2e0000002100 */
[----:B------:R-:W1:Y:S01]  /*0020*/  LDC.64 R2, c[0x0][0x380] ;  /* 0x0000e000ff027b82 */ /* 0x000e620000000a00 */
[----:B------:R-:W-:Y:S01]  /*0030*/  HFMA2 R5, -RZ, RZ, 0, 5.9604644775390625e-08 ;  /* 0x00000001ff057431 */ /* 0x000fe200000001ff */
[----:B------:R-:W2:Y:S01]  /*0040*/  LDCU.64 UR4, c[0x0][0x358] ;  /* 0x00006b00ff0477ac */ /* 0x000ea20008000a00 */
[----:B------:R-:W3:Y:S01]  /*0050*/  LDCU UR6, c[0x0][0x360] ;  /* 0x00006c00ff0677ac */ /* 0x000ee20008000800 */
[----:B------:R-:W4:Y:S01]  /*0060*/  LDCU UR7, c[0x0][0x398] ;  /* 0x00007300ff0777ac */ /* 0x000f220008000800 */
[----:B0-----:R-:W-:-:S05]  /*0070*/  SHF.L.U32 R4, R0, 0x1, RZ ;  /* 0x0000000100047819 */ /* 0x001fca00000006ff */
[----:B-1234-:R-:W-:-:S07]  /*0080*/  IMAD.WIDE.U32 R2, R4, 0x4, R2 ;  /* 0x0000000404027825 */ /* 0x01efce00078e0002 */
.L_x_17:
[----:B------:R-:W-:Y:S01]  /*0090*/  IADD3 R7, PT, PT, R5, -0x1, RZ ;  /* 0xffffffff05077810 */ /* 0x000fe20007ffe0ff */
[----:B------:R-:W-:Y:S01]  /*00a0*/  BSSY.RECONVERGENT B0, `(.L_x_14) ;  /* 0x0000026000007945 */ /* 0x000fe20003800200 */
[----:B------:R-:W-:Y:S02]  /*00b0*/  IADD3 R6, PT, PT, R4, R5, RZ ;  /* 0x0000000504067210 */ /* 0x000fe40007ffe0ff */
[----:B------:R-:W-:-:S04]  /*00c0*/  LOP3.LUT P0, RZ, R7, R0, RZ, 0xc0, !PT ;  /* 0x0000000007ff7212 */ /* 0x000fc8000780c0ff */
[----:B------:R-:W-:-:S13]  /*00d0*/  ISETP.GE.U32.OR P0, PT, R6, UR7, P0 ;  /* 0x0000000706007c0c */ /* 0x000fda0008706470 */
[----:B01----:R-:W-:Y:S05]  /*00e0*/  @P0 BRA `(.L_x_15) ;  /* 0x0000000000840947 */ /* 0x003fea0003800000 */
[----:B------:R-:W-:-:S13]  /*00f0*/  ISETP.NE.AND P0, PT, R5, 0x1, PT ;  /* 0x000000010500780c */ /* 0x000fda0003f05270 */
[----:B------:R-:W-:Y:S05]  /*0100*/  @P0 BRA `(.L_x_16) ;  /* 0x0000000000680947 */ /* 0x000fea0003800000 */
[----:B------:R-:W0:Y:S01]  /*0110*/  LDC.64 R6, c[0x0][0x388] ;  /* 0x0000e200ff067b82 */ /* 0x000e220000000a00 */
[----:B------:R-:W2:Y:S04]  /*0120*/  LDG.E R10, desc[UR4][R2.64+0x4] ;  /* 0x00000404020a7981 */ /* 0x000ea8000c1e1900 */
[----:B------:R-:W3:Y:S04]  /*0130*/  LDG.E R8, desc[UR4][R2.64] ;  /* 0x0000000402087981 */ /* 0x000ee8000c1e1900 */
[----:B0-----:R-:W2:Y:S01]  /*0140*/  LDG.E R7, desc[UR4][R6.64] ;  /* 0x0000000406077981 */ /* 0x001ea2000c1e1900 */
[----:B------:R-:W-:Y:S01]  /*0150*/  HFMA2 R13, -RZ, RZ, 0.96630859375, -0.0022525787353515625 ;  /* 0x3bbb989dff0d7431 */ /* 0x000fe200000001ff */
[----:B------:R-:W-:Y:S01]  /*0160*/  MOV R12, 0x437c0000 ;  /* 0x437c0000000c7802 */ /* 0x000fe20000000f00 */
[----:B--2---:R-:W-:Y:S01]  /*0170*/  FADD R10, -R7, R10 ;  /* 0x0000000a070a7221 */ /* 0x004fe20000000100 */
[----:B---3--:R-:W-:-:S03]  /*0180*/  FADD R8, R8, -R7 ;  /* 0x8000000708087221 */ /* 0x008fc60000000000 */
[----:B------:R-:W-:-:S04]  /*0190*/  FFMA.SAT R9, R10, R13, 0.5 ;  /* 0x3f0000000a097423 */ /* 0x000fc8000000200d */
[----:B------:R-:W-:Y:S01]  /*01a0*/  FFMA.RM R11, R9, R12, 12582913 ;  /* 0x4b400001090b7423 */ /* 0x000fe2000000400c */
[----:B------:R-:W-:-:S03]  /*01b0*/  FFMA.SAT R9, R8, R13, 0.5 ;  /* 0x3f00000008097423 */ /* 0x000fc6000000200d */
[----:B------:R-:W-:Y:S01]  /*01c0*/  FADD R13, R11, -12583039 ;  /* 0xcb40007f0b0d7421 */ /* 0x000fe20000000000 */
[----:B------:R-:W-:-:S03]  /*01d0*/  FFMA.RM R9, R9, R12, 12582913 ;  /* 0x4b40000109097423 */ /* 0x000fc6000000400c */
[----:B------:R-:W-:Y:S01]  /*01e0*/  FFMA R13, R10, 1.4426950216293334961, -R13 ;  /* 0x3fb8aa3b0a0d7823 */ /* 0x000fe2000000080d */
[----:B------:R-:W-:-:S03]  /*01f0*/  FADD R7, R9, -12583039 ;  /* 0xcb40007f09077421 */ /* 0x000fc60000000000 */
[----:B------:R-:W-:Y:S01]  /*0200*/  FFMA R13, R10, 1.925963033500011079e-08, R13 ;  /* 0x32a570600a0d7823 */ /* 0x000fe2000000000d */
[----:B------:R-:W-:-:S03]  /*0210*/  FFMA R7, R8, 1.4426950216293334961, -R7 ;  /* 0x3fb8aa3b08077823 */ /* 0x000fc60000000807 */
[----:B------:R-:W0:Y:S01]  /*0220*/  MUFU.EX2 R10, R13 ;  /* 0x0000000d000a7308 */ /* 0x000e220000000800 */
[----:B------:R-:W-:-:S07]  /*0230*/  FFMA R7, R8, 1.925963033500011079e-08, R7 ;  /* 0x32a5706008077823 */ /* 0x000fce0000000007 */
[----:B------:R-:W1:Y:S01]  /*0240*/  MUFU.EX2 R6, R7 ;  /* 0x0000000700067308 */ /* 0x000e620000000800 */
[----:B------:R-:W-:Y:S02]  /*0250*/  SHF.L.U32 R11, R11, 0x17, RZ ;  /* 0x000000170b0b7819 */ /* 0x000fe400000006ff */
[----:B------:R-:W-:-:S03]  /*0260*/  SHF.L.U32 R9, R9, 0x17, RZ ;  /* 0x0000001709097819 */ /* 0x000fc600000006ff */
[----:B0-----:R-:W-:-:S04]  /*0270*/  FMUL R10, R11, R10 ;  /* 0x0000000a0b0a7220 */ /* 0x001fc80000400000 */
[----:B-1----:R-:W-:-:S05]  /*0280*/  FFMA R9, R9, R6, R10 ;  /* 0x0000000609097223 */ /* 0x002fca000000000a */
[----:B------:R0:W-:Y:S01]  /*0290*/  STG.E desc[UR4][R2.64], R9 ;  /* 0x0000000902007986 */ /* 0x0001e2000c101904 */
[----:B------:R-:W-:Y:S05]  /*02a0*/  BRA `(.L_x_15) ;  /* 0x0000000000147947 */ /* 0x000fea0003800000 */
.L_x_16:
[----:B------:R-:W-:Y:S01]  /*02b0*/  IMAD.WIDE R6, R5, 0x4, R2 ;  /* 0x0000000405067825 */ /* 0x000fe200078e0202 */
[----:B------:R-:W2:Y:S05]  /*02c0*/  LDG.E R9, desc[UR4][R2.64] ;  /* 0x0000000402097981 */ /* 0x000eaa000c1e1900 */
[----:B------:R-:W2:Y:S02]  /*02d0*/  LDG.E R6, desc[UR4][R6.64] ;  /* 0x0000000406067981 */ /* 0x000ea4000c1e1900 */
[----:B--2---:R-:W-:-:S05]  /*02e0*/  FADD R9, R6, R9 ;  /* 0x0000000906097221 */ /* 0x004fca0000000000 */
[----:B------:R1:W-:Y:S02]  /*02f0*/  STG.E desc[UR4][R2.64], R9 ;  /* 0x0000000902007986 */ /* 0x0003e4000c101904 */
.L_x_15:
[----:B------:R-:W-:Y:S05]  /*0300*/  BSYNC.RECONVERGENT B0 ;  /* 0x0000000000007941 */ /* 0x000fea0003800200 */
.L_x_14:
[----:B------:R-:W-:Y:S01]  /*0310*/  SHF.L.U32 R5, R5, 0x1, RZ ;  /* 0x0000000105057819 */ /* 0x000fe200000006ff */
[----:B------:R-:W-:Y:S03]  /*0320*/  BAR.SYNC.DEFER_BLOCKING 0x0 ;  /* 0x0000000000007b1d */ /* 0x000fe60000010000 */
[----:B------:R-:W-:-:S13]  /*0330*/  ISETP.GT.U32.AND P0, PT, R5, UR6, PT ;  /* 0x0000000605007c0c */ /* 0x000fda000bf04070 */
[----:B------:R-:W-:Y:S05]  /*0340*/  @!P0 BRA `(.L_x_17) ;  /* 0xfffffffc00508947 */ /* 0x000fea000383ffff */
[----:B------:R-:W-:-:S13]  /*0350*/  ISETP.NE.AND P0, PT, R0, RZ, PT ;  /* 0x000000ff0000720c */ /* 0x000fda0003f05270 */
[----:B------:R-:W-:Y:S05]  /*0360*/  @P0 EXIT ;  /* 0x000000000000094d */ /* 0x000fea0003800000 */
[----:B01----:R-:W0:Y:S02]  /*0370*/  LDC.64 R2, c[0x0][0x380] ;  /* 0x0000e000ff027b82 */ /* 0x003e240000000a00 */
[----:B0-----:R-:W2:Y:S06]  /*0380*/  LDG.E R3, desc[UR4][R2.64] ;  /* 0x0000000402037981 */ /* 0x001eac000c1e1900 */
[----:B------:R-:W2:Y:S02]  /*0390*/  LDC.64 R4, c[0x0][0x390] ;  /* 0x0000e400ff047b82 */ /* 0x000ea40000000a00 */
[----:B--2---:R-:W-:Y:S01]  /*03a0*/  STG.E desc[UR4][R4.64], R3 ;  /* 0x0000000304007986 */ /* 0x004fe2000c101904 */
[----:B------:R-:W-:Y:S05]  /*03b0*/  EXIT ;  /* 0x000000000000794d */ /* 0x000fea0003800000 */
.L_x_18:
        /* <DEDUP_REMOVED lines=12> */
.L_x_25:


//--------------------- .text._Z9maxKernelPfS_i   --------------------------
	.section	.text._Z9maxKernelPfS_i,"ax",@progbits
	.align	128
        .global         _Z9maxKernelPfS_i
        .type           _Z9maxKernelPfS_i,@function
        .size           _Z9maxKernelPfS_i,(.L_x_26 - _Z9maxKernelPfS_i)
        .other          _Z9maxKernelPfS_i,@"STO_CUDA_ENTRY STV_DEFAULT"
_Z9maxKernelPfS_i:
.text._Z9maxKernelPfS_i:
[----:B------:R-:W-:Y:S01]  /*0000*/  LDC R1, c[0x0][0x37c] ;  /* 0x0000df00ff017b82 */ /* 0x000fe20000000800 */
[----:B------:R-:W0:Y:S07]  /*0010*/  S2R R13, SR_TID.X ;  /* 0x00000000000d7919 */ /* 0x000e2e0000002100 */
[----:B------:R-:W1:Y:S01]  /*0020*/  LDC.64 R2, c[0x0][0x380] ;  /* 0x0000e000ff027b82 */ /* 0x000e620000000a00 */
[----:B------:R-:W-:Y:S01]  /*0030*/  IMAD.MOV.U32 R9, RZ, RZ, 0x1 ;  /* 0x00000001ff097424 */ /* 0x000fe200078e00ff */
[----:B------:R-:W2:Y:S01]  /*0040*/  LDCU.64 UR4, c[0x0][0x358] ;  /* 0x00006b00ff0477ac */ /* 0x000ea20008000a00 */
[----:B------:R-:W3:Y:S01]  /*0050*/  LDCU UR6, c[0x0][0x360] ;  /* 0x00006c00ff0677ac */ /* 0x000ee20008000800 */
[----:B------:R-:W4:Y:S01]  /*0060*/  LDCU UR7, c[0x0][0x390] ;  /* 0x00007200ff0777ac */ /* 0x000f220008000800 */
[----:B0-----:R-:W-:-:S04]  /*0070*/  IMAD.SHL.U32 R7, R13, 0x2, RZ ;  /* 0x000000020d077824 */ /* 0x001fc800078e00ff */
[----:B-1234-:R-:W-:-:S07]  /*0080*/  IMAD.WIDE.U32 R2, R7, 0x4, R2 ;  /* 0x0000000407027825 */ /* 0x01efce00078e0002 */
.L_x_21:
[----:B------:R-:W-:Y:S01]  /*0090*/  VIADD R0, R9, 0xffffffff ;  /* 0xffffffff09007836 */ /* 0x000fe20000000000 */
[----:B------:R-:W-:Y:S04]  /*00a0*/  BSSY.RECONVERGENT B0, `(.L_x_19) ;  /* 0x000000a000007945 */ /* 0x000fe80003800200 */
[----:B------:R-:W-:-:S04]  /*00b0*/  LOP3.LUT P0, RZ, R0, R13, RZ, 0xc0, !PT ;  /* 0x0000000d00ff7212 */ /* 0x000fc8000780c0ff */
[----:B------:R-:W-:-:S13]  /*00c0*/  ISETP.GE.U32.OR P0, PT, R7, UR7, P0 ;  /* 0x0000000707007c0c */ /* 0x000fda0008706470 */
[----:B0-----:R-:W-:Y:S05]  /*00d0*/  @P0 BRA `(.L_x_20) ;  /* 0x0000000000180947 */ /* 0x001fea0003800000 */
[----:B------:R-:W-:Y:S01]  /*00e0*/  IMAD.WIDE R4, R9, 0x4, R2 ;  /* 0x0000000409047825 */ /* 0x000fe200078e0202 */
[----:B------:R-:W2:Y:S05]  /*00f0*/  LDG.E R0, desc[UR4][R2.64] ;  /* 0x0000000402007981 */ /* 0x000eaa000c1e1900 */
[----:B------:R-:W2:Y:S02]  /*0100*/  LDG.E R5, desc[UR4][R4.64] ;  /* 0x0000000404057981 */ /* 0x000ea4000c1e1900 */
[----:B--2---:R-:W-:-:S04]  /*0110*/  FSETP.GT.AND P0, PT, R0, R5, PT ;  /* 0x000000050000720b */ /* 0x004fc80003f04000 */
[----:B------:R-:W-:-:S05]  /*0120*/  FSEL R11, R0, R5, P0 ;  /* 0x00000005000b7208 */ /* 0x000fca0000000000 */
[----:B------:R0:W-:Y:S04]  /*0130*/  STG.E desc[UR4][R2.64], R11 ;  /* 0x0000000b02007986 */ /* 0x0001e8000c101904 */
.L_x_20:
[----:B------:R-:W-:Y:S05]  /*0140*/  BSYNC.RECONVERGENT B0 ;  /* 0x0000000000007941 */ /* 0x000fea0003800200 */
.L_x_19:
[----:B------:R-:W-:Y:S01]  /*0150*/  IMAD.SHL.U32 R9, R9, 0x2, RZ ;  /* 0x0000000209097824 */ /* 0x000fe200078e00ff */
[----:B------:R-:W-:Y:S04]  /*0160*/  BAR.SYNC.DEFER_BLOCKING 0x0 ;  /* 0x0000000000007b1d */ /* 0x000fe80000010000 */
[----:B------:R-:W-:-:S13]  /*0170*/  ISETP.GT.U32.AND P0, PT, R9, UR6, PT ;  /* 0x0000000609007c0c */ /* 0x000fda000bf04070 */
[----:B------:R-:W-:Y:S05]  /*0180*/  @!P0 BRA `(.L_x_21) ;  /* 0xfffffffc00c08947 */ /* 0x000fea000383ffff */
[----:B------:R-:W-:-:S13]  /*0190*/  ISETP.NE.AND P0, PT, R13, RZ, PT ;  /* 0x000000ff0d00720c */ /* 0x000fda0003f05270 */
[----:B------:R-:W-:Y:S05]  /*01a0*/  @P0 EXIT ;  /* 0x000000000000094d */ /* 0x000fea0003800000 */
[----:B0-----:R-:W0:Y:S02]  /*01b0*/  LDC.64 R2, c[0x0][0x380] ;  /* 0x0000e000ff027b82 */ /* 0x001e240000000a00 */
[----:B0-----:R-:W2:Y:S06]  /*01c0*/  LDG.E R3, desc[UR4][R2.64] ;  /* 0x0000000402037981 */ /* 0x001eac000c1e1900 */
[----:B------:R-:W2:Y:S02]  /*01d0*/  LDC.64 R4, c[0x0][0x388] ;  /* 0x0000e200ff047b82 */ /* 0x000ea40000000a00 */
[----:B--2---:R-:W-:Y:S01]  /*01e0*/  STG.E desc[UR4][R4.64], R3 ;  /* 0x0000000304007986 */ /* 0x004fe2000c101904 */
[----:B------:R-:W-:Y:S05]  /*01f0*/  EXIT ;  /* 0x000000000000794d */ /* 0x000fea0003800000 */
.L_x_22:
        /* <DEDUP_REMOVED lines=16> */
.L_x_26:


//--------------------- .nv.shared.reserved.0     --------------------------
	.section	.nv.shared.reserved.0,"aw",@nobits
	.weak		__nv_reservedSMEM_offset_0_alias
	.size		__nv_reservedSMEM_offset_0_alias, 0, 64
	.other		__nv_reservedSMEM_offset_0_alias,@"STO_CUDA_RESERVED_SHARED STV_DEFAULT"
__nv_reservedSMEM_offset_0_alias:
	.zero		0
	.zero		64


//--------------------- .nv.constant0._Z9divKernelPfS_S_i --------------------------
	.section	.nv.constant0._Z9divKernelPfS_S_i,"a",@progbits
	.sectionflags	@""
	.align	4
.nv.constant0._Z9divKernelPfS_S_i:
	.zero		924


//--------------------- .nv.constant0._Z9sumKernelPfS_S_i --------------------------
	.section	.nv.constant0._Z9sumKernelPfS_S_i,"a",@progbits
	.sectionflags	@""
	.align	4
.nv.constant0._Z9sumKernelPfS_S_i:
	.zero		924


//--------------------- .nv.constant0._Z9maxKernelPfS_i --------------------------
	.section	.nv.constant0._Z9maxKernelPfS_i,"a",@progbits
	.sectionflags	@""
	.align	4
.nv.constant0._Z9maxKernelPfS_i:
	.zero		916


//--------------------- SYMBOLS --------------------------

	.type		.nv.reservedSmem.offset0,@object
	.size		.nv.reservedSmem.offset0,0x4
